	.headerflags	@"EF_CUDA_TEXMODE_UNIFIED EF_CUDA_64BIT_ADDRESS EF_CUDA_ACCELERATORS EF_CUDA_SM90 EF_CUDA_VIRTUAL_SM(EF_CUDA_SM90)"
	.elftype	@"ET_EXEC"


//--------------------- .nv.info                  --------------------------
	.section	.nv.info,"",@"SHT_CUDA_INFO"
	.align	4


	//----- nvinfo : EIATTR_REGCOUNT
	.align		4
        /*0000*/ 	.byte	0x04, 0x2f
        /*0002*/ 	.short	(.L_1 - .L_0)
	.align		4
.L_0:
        /*0004*/ 	.word	index@(triton_poi_fused_cat_constant_pad_nd_0)
        /*0008*/ 	.word	0x00000017


	//----- nvinfo : EIATTR_MIN_STACK_SIZE
	.align		4
.L_1:
        /*000c*/ 	.byte	0x04, 0x12
        /*000e*/ 	.short	(.L_3 - .L_2)
	.align		4
.L_2:
        /*0010*/ 	.word	index@(triton_poi_fused_cat_constant_pad_nd_0)
        /*0014*/ 	.word	0x00000000


	//----- nvinfo : EIATTR_FRAME_SIZE
	.align		4
.L_3:
        /*0018*/ 	.byte	0x04, 0x11
        /*001a*/ 	.short	(.L_5 - .L_4)
	.align		4
.L_4:
        /*001c*/ 	.word	index@(triton_poi_fused_cat_constant_pad_nd_0)
        /*0020*/ 	.word	0x00000000


	//----- nvinfo : EIATTR_MIN_STACK_SIZE
	.align		4
.L_5:
        /*0024*/ 	.byte	0x04, 0x12
        /*0026*/ 	.short	(.L_7 - .L_6)
	.align		4
.L_6:
        /*0028*/ 	.word	index@(triton_poi_fused_cat_constant_pad_nd_0)
        /*002c*/ 	.word	0x00000000
.L_7:


//--------------------- .nv.info.triton_poi_fused_cat_constant_pad_nd_0 --------------------------
	.section	.nv.info.triton_poi_fused_cat_constant_pad_nd_0,"",@"SHT_CUDA_INFO"
	.sectionflags	@""
	.align	4


	//----- nvinfo : EIATTR_CUDA_API_VERSION
	.align		4
        /*0000*/ 	.byte	0x04, 0x37
        /*0002*/ 	.short	(.L_9 - .L_8)
.L_8:
        /*0004*/ 	.word	0x0000007c


	//----- nvinfo : EIATTR_KPARAM_INFO
	.align		4
.L_9:
        /*0008*/ 	.byte	0x04, 0x17
        /*000a*/ 	.short	(.L_11 - .L_10)
.L_10:
        /*000c*/ 	.word	0x00000000
        /*0010*/ 	.short	0x0002
        /*0012*/ 	.short	0x0010
        /*0014*/ 	.byte	0x00, 0xf0, 0x11, 0x00


	//----- nvinfo : EIATTR_KPARAM_INFO
	.align		4
.L_11:
        /*0018*/ 	.byte	0x04, 0x17
        /*001a*/ 	.short	(.L_13 - .L_12)
.L_12:
        /*001c*/ 	.word	0x00000000
        /*0020*/ 	.short	0x0001
        /*0022*/ 	.short	0x0008
        /*0024*/ 	.byte	0x00, 0xf4, 0x21, 0x00


	//----- nvinfo : EIATTR_KPARAM_INFO
	.align		4
.L_13:
        /*0028*/ 	.byte	0x04, 0x17
        /*002a*/ 	.short	(.L_15 - .L_14)
.L_14:
        /*002c*/ 	.word	0x00000000
        /*0030*/ 	.short	0x0000
        /*0032*/ 	.short	0x0000
        /*0034*/ 	.byte	0x00, 0xf4, 0x21, 0x00


	//----- nvinfo : EIATTR_SPARSE_MMA_MASK
	.align		4
.L_15:
        /*0038*/ 	.byte	0x03, 0x50
        /*003a*/ 	.short	0x0000


	//----- nvinfo : EIATTR_MAXREG_COUNT
	.align		4
        /*003c*/ 	.byte	0x03, 0x1b
        /*003e*/ 	.short	0x00ff


	//----- nvinfo : EIATTR_EXIT_INSTR_OFFSETS
	.align		4
        /*0040*/ 	.byte	0x04, 0x1c
        /*0042*/ 	.short	(.L_17 - .L_16)


	//   ....[0]....
.L_16:
        /*0044*/ 	.word	0x00000910


	//   ....[1]....
        /*0048*/ 	.word	0x00000930


	//----- nvinfo : EIATTR_REQNTID
	.align		4
.L_17:
        /*004c*/ 	.byte	0x04, 0x10
        /*004e*/ 	.short	(.L_19 - .L_18)
.L_18:
        /*0050*/ 	.word	0x00000080
        /*0054*/ 	.word	0x00000001
        /*0058*/ 	.word	0x00000001


	//----- nvinfo : EIATTR_CBANK_PARAM_SIZE
	.align		4
.L_19:
        /*005c*/ 	.byte	0x03, 0x19
        /*005e*/ 	.short	0x0014


	//----- nvinfo : EIATTR_PARAM_CBANK
	.align		4
        /*0060*/ 	.byte	0x04, 0x0a
        /*0062*/ 	.short	(.L_21 - .L_20)
	.align		4
.L_20:
        /*0064*/ 	.word	index@(.nv.constant0.triton_poi_fused_cat_constant_pad_nd_0)
        /*0068*/ 	.short	0x0210
        /*006a*/ 	.short	0x0014


	//----- nvinfo : EIATTR_SW_WAR
	.align		4
.L_21:
        /*006c*/ 	.byte	0x04, 0x36
        /*006e*/ 	.short	(.L_23 - .L_22)
.L_22:
        /*0070*/ 	.word	0x00000008
.L_23:


//--------------------- .nv.callgraph             --------------------------
	.section	.nv.callgraph,"",@"SHT_CUDA_CALLGRAPH"
	.align	4
	.sectionentsize	8
	.align		4
        /*0000*/ 	.word	0x00000000
	.align		4
        /*0004*/ 	.word	0xffffffff
	.align		4
        /*0008*/ 	.word	0x00000000
	.align		4
        /*000c*/ 	.word	0xfffffffe
	.align		4
        /*0010*/ 	.word	0x00000000
	.align		4
        /*0014*/ 	.word	0xfffffffd
	.align		4
        /*0018*/ 	.word	0x00000000
	.align		4
        /*001c*/ 	.word	0xfffffffc


//--------------------- .text.triton_poi_fused_cat_constant_pad_nd_0 --------------------------
	.section	.text.triton_poi_fused_cat_constant_pad_nd_0,"ax",@progbits
	.align	128
        .global         triton_poi_fused_cat_constant_pad_nd_0
        .type           triton_poi_fused_cat_constant_pad_nd_0,@function
        .size           triton_poi_fused_cat_constant_pad_nd_0,(.L_x_1 - triton_poi_fused_cat_constant_pad_nd_0)
        .other          triton_poi_fused_cat_constant_pad_nd_0,@"STO_CUDA_ENTRY STV_DEFAULT"
triton_poi_fused_cat_constant_pad_nd_0:
.text.triton_poi_fused_cat_constant_pad_nd_0:
[----:B------:R-:W0:Y:S02]  /*0000*/  LDC R1, c[0x0][0x28] ;  /* 0x00000a00ff017b82 */ /* 0x000e240000000800 */
[----:B------:R-:W1:Y:S01]  /*0010*/  S2R R0, SR_TID.X ;  /* 0x0000000000007919 */ /* 0x000e620000002100 */
[----:B------:R-:W-:Y:S01]  /*0020*/  ULDC.64 UR6, c[0x0][0x210] ;  /* 0x0000840000067ab9 */ /* 0x000fe20000000a00 */
[----:B------:R-:W-:Y:S01]  /*0030*/  IMAD.MOV.U32 R15, RZ, RZ, RZ ;  /* 0x000000ffff0f7224 */ /* 0x000fe200078e00ff */
[----:B------:R-:W-:Y:S01]  /*0040*/  ULDC.64 UR4, c[0x0][0x208] ;  /* 0x0000820000047ab9 */ /* 0x000fe20000000a00 */
[----:B------:R-:W2:Y:S01]  /*0050*/  S2R R3, SR_CTAID.X ;  /* 0x0000000000037919 */ /* 0x000ea20000002500 */
[----:B-1----:R-:W-:-:S05]  /*0060*/  IMAD.SHL.U32 R0, R0, 0x2, RZ ;  /* 0x0000000200007824 */ /* 0x002fca00078e00ff */
[----:B------:R-:W-:-:S05]  /*0070*/  LOP3.LUT R0, R0, 0xfe, RZ, 0xc0, !PT ;  /* 0x000000fe00007812 */ /* 0x000fca00078ec0ff */
[----:B--2---:R-:W-:-:S04]  /*0080*/  IMAD R0, R3, 0x100, R0 ;  /* 0x0000010003007824 */ /* 0x004fc800078e0200 */
[----:B------:R-:W-:-:S04]  /*0090*/  IMAD.HI R9, R0, 0x66666667, RZ ;  /* 0x6666666700097827 */ /* 0x000fc800078e02ff */
[C---:B------:R-:W-:Y:S01]  /*00a0*/  VIADD R2, R0.reuse, 0x1 ;  /* 0x0000000100027836 */ /* 0x040fe20000000000 */
[----:B------:R-:W-:Y:S01]  /*00b0*/  SHF.R.U32.HI R4, RZ, 0x1f, R9 ;  /* 0x0000001fff047819 */ /* 0x000fe20000011609 */
[----:B------:R-:W-:-:S03]  /*00c0*/  IMAD.HI R3, R0, 0x51eb851f, RZ ;  /* 0x51eb851f00037827 */ /* 0x000fc600078e02ff */
[----:B------:R-:W-:Y:S01]  /*00d0*/  LEA.HI.SX32 R9, R9, R4, 0x1e ;  /* 0x0000000409097211 */ /* 0x000fe200078ff2ff */
[----:B------:R-:W-:Y:S01]  /*00e0*/  IMAD.HI R7, R2, 0x66666667, RZ ;  /* 0x6666666702077827 */ /* 0x000fe200078e02ff */
[----:B------:R-:W-:-:S03]  /*00f0*/  SHF.R.U32.HI R4, RZ, 0x1f, R3 ;  /* 0x0000001fff047819 */ /* 0x000fc60000011603 */
[----:B------:R-:W-:Y:S01]  /*0100*/  IMAD.HI R5, R9, 0x66666667, RZ ;  /* 0x6666666709057827 */ /* 0x000fe200078e02ff */
[----:B------:R-:W-:-:S04]  /*0110*/  SHF.R.U32.HI R8, RZ, 0x1f, R7 ;  /* 0x0000001fff087819 */ /* 0x000fc80000011607 */
[----:B------:R-:W-:Y:S02]  /*0120*/  SHF.R.U32.HI R6, RZ, 0x1f, R5 ;  /* 0x0000001fff067819 */ /* 0x000fe40000011605 */
[----:B------:R-:W-:Y:S02]  /*0130*/  LEA.HI.SX32 R7, R7, R8, 0x1e ;  /* 0x0000000807077211 */ /* 0x000fe400078ff2ff */
[----:B------:R-:W-:Y:S02]  /*0140*/  LEA.HI.SX32 R6, R5, R6, 0x1e ;  /* 0x0000000605067211 */ /* 0x000fe400078ff2ff */
[-C--:B------:R-:W-:Y:S01]  /*0150*/  LEA.HI.SX32 R8, R3, R4.reuse, 0x1b ;  /* 0x0000000403087211 */ /* 0x080fe200078fdaff */
[----:B------:R-:W-:Y:S01]  /*0160*/  IMAD R11, R7, -0xa, R2 ;  /* 0xfffffff6070b7824 */ /* 0x000fe200078e0202 */
[----:B------:R-:W-:Y:S01]  /*0170*/  LEA.HI R4, R3, R4, RZ, 0x1a ;  /* 0x0000000403047211 */ /* 0x000fe200078fd0ff */
[----:B------:R-:W-:Y:S01]  /*0180*/  IMAD R5, R6, -0xa, R9 ;  /* 0xfffffff606057824 */ /* 0x000fe200078e0209 */
[----:B------:R-:W-:Y:S01]  /*0190*/  LEA.HI R2, R8, R8, RZ, 0x1 ;  /* 0x0000000808027211 */ /* 0x000fe200078f08ff */
[----:B------:R-:W-:-:S02]  /*01a0*/  VIADD R7, R11, 0xfffffffd ;  /* 0xfffffffd0b077836 */ /* 0x000fc40000000000 */
[----:B------:R-:W-:Y:S01]  /*01b0*/  VIADD R10, R5, 0xfffffffd ;  /* 0xfffffffd050a7836 */ /* 0x000fe20000000000 */
[----:B------:R-:W-:Y:S01]  /*01c0*/  LOP3.LUT R3, R2, 0xfffffffe, RZ, 0xc0, !PT ;  /* 0xfffffffe02037812 */ /* 0x000fe200078ec0ff */
[----:B------:R-:W-:-:S03]  /*01d0*/  IMAD R4, R4, 0x10, R5 ;  /* 0x0000001004047824 */ /* 0x000fc600078e0205 */
[----:B------:R-:W-:Y:S01]  /*01e0*/  LOP3.LUT R7, R10, R7, RZ, 0xfc, !PT ;  /* 0x000000070a077212 */ /* 0x000fe200078efcff */
[----:B------:R-:W-:Y:S02]  /*01f0*/  IMAD.IADD R8, R8, 0x1, -R3 ;  /* 0x0000000108087824 */ /* 0x000fe400078e0a03 */
[----:B------:R-:W-:Y:S01]  /*0200*/  IMAD.SHL.U32 R13, R4, 0x4, RZ ;  /* 0x00000004040d7824 */ /* 0x000fe200078e00ff */
[----:B------:R-:W-:Y:S02]  /*0210*/  ISETP.GE.U32.AND P1, PT, R7, 0x4, PT ;  /* 0x000000040700780c */ /* 0x000fe40003f26070 */
[----:B------:R-:W1:Y:S01]  /*0220*/  LDC.64 R6, c[0x0][0x210] ;  /* 0x00008400ff067b82 */ /* 0x000e620000000a00 */
[----:B------:R-:W-:Y:S01]  /*0230*/  VIADD R14, R13, 0x1 ;  /* 0x000000010d0e7836 */ /* 0x000fe20000000000 */
[----:B------:R-:W-:Y:S02]  /*0240*/  ISETP.GT.AND P3, PT, R8, RZ, !P1 ;  /* 0x000000ff0800720c */ /* 0x000fe40004f64270 */
[----:B------:R-:W-:Y:S01]  /*0250*/  SHF.R.S32.HI R18, RZ, 0x1f, R13 ;  /* 0x0000001fff127819 */ /* 0x000fe2000001140d */
[----:B------:R-:W-:Y:S01]  /*0260*/  IMAD.IADD R5, R11, 0x1, R14 ;  /* 0x000000010b057824 */ /* 0x000fe200078e020e */
[----:B------:R-:W-:-:S02]  /*0270*/  IADD3 R3, P0, R11, R13, RZ ;  /* 0x0000000d0b037210 */ /* 0x000fc40007f1e0ff */
[----:B------:R-:W-:Y:S02]  /*0280*/  ISETP.LT.AND P5, PT, R0, 0x320, P3 ;  /* 0x000003200000780c */ /* 0x000fe40001fa1270 */
[----:B------:R-:W-:Y:S02]  /*0290*/  LEA.HI.X.SX32 R4, R11, R18, 0x1, P0 ;  /* 0x000000120b047211 */ /* 0x000fe400000f0eff */
[C---:B------:R-:W-:Y:S01]  /*02a0*/  LEA R2, P0, R3.reuse, UR6, 0x2 ;  /* 0x0000000603027c11 */ /* 0x040fe2000f8010ff */
[----:B------:R-:W-:Y:S01]  /*02b0*/  IMAD.MOV.U32 R16, RZ, RZ, RZ ;  /* 0x000000ffff107224 */ /* 0x000fe200078e00ff */
[----:B------:R-:W-:Y:S02]  /*02c0*/  P2R R17, PR, RZ, 0x2 ;  /* 0x00000002ff117803 */ /* 0x000fe40000000000 */
[----:B------:R-:W-:-:S05]  /*02d0*/  LEA.HI.X R3, R3, UR7, R4, 0x2, P0 ;  /* 0x0000000703037c11 */ /* 0x000fca00080f1404 */
[----:B------:R-:W2:Y:S01]  /*02e0*/  @P5 LDG.E.EL R15, desc[UR4][R2.64+-0x3c] ;  /* 0xffffc404020f5981 */ /* 0x000ea2000c2e1900 */
[----:B-1----:R-:W-:-:S05]  /*02f0*/  IMAD.WIDE R4, R5, 0x4, R6 ;  /* 0x0000000405047825 */ /* 0x002fca00078e0206 */
[----:B------:R-:W3:Y:S01]  /*0300*/  @P5 LDG.E.EL R16, desc[UR4][R4.64] ;  /* 0x0000000404105981 */ /* 0x000ee2000c2e1900 */
[----:B------:R-:W-:-:S04]  /*0310*/  IMAD R12, R9, -0xa, R0 ;  /* 0xfffffff6090c7824 */ /* 0x000fc800078e0200 */
[----:B------:R-:W-:-:S05]  /*0320*/  VIADD R11, R12, 0xfffffffd ;  /* 0xfffffffd0c0b7836 */ /* 0x000fca0000000000 */
[----:B------:R-:W-:-:S04]  /*0330*/  LOP3.LUT R11, R10, R11, RZ, 0xfc, !PT ;  /* 0x0000000b0a0b7212 */ /* 0x000fc800078efcff */
[----:B------:R-:W-:-:S04]  /*0340*/  ISETP.GE.U32.AND P2, PT, R11, 0x4, PT ;  /* 0x000000040b00780c */ /* 0x000fc80003f46070 */
[----:B------:R-:W-:Y:S02]  /*0350*/  ISETP.GT.AND P0, PT, R8, RZ, !P2 ;  /* 0x000000ff0800720c */ /* 0x000fe40005704270 */
[----:B--2---:R-:W-:Y:S01]  /*0360*/  SEL R9, R15, RZ, P5 ;  /* 0x000000ff0f097207 */ /* 0x004fe20002800000 */
[----:B------:R-:W-:-:S03]  /*0370*/  IMAD.MOV.U32 R15, RZ, RZ, RZ ;  /* 0x000000ffff0f7224 */ /* 0x000fc600078e00ff */
[----:B------:R-:W-:Y:S02]  /*0380*/  FSETP.NAN.AND P6, PT, R9, R9, PT ;  /* 0x000000090900720b */ /* 0x000fe40003fc8000 */
[----:B---3--:R-:W-:-:S04]  /*0390*/  SEL R16, R16, RZ, P5 ;  /* 0x000000ff10107207 */ /* 0x008fc80002800000 */
[----:B------:R-:W-:-:S07]  /*03a0*/  FSETP.GT.AND P4, PT, R9, R16, PT ;  /* 0x000000100900720b */ /* 0x000fce0003f84000 */
[----:B------:R-:W-:Y:S02]  /*03b0*/  @!P6 FSEL R9, R9, R16, P4 ;  /* 0x000000100909e208 */ /* 0x000fe40002000000 */
[----:B------:R-:W-:Y:S02]  /*03c0*/  IADD3 R13, P6, R12, R13, RZ ;  /* 0x0000000d0c0d7210 */ /* 0x000fe40007fde0ff */
[----:B------:R-:W-:Y:S02]  /*03d0*/  ISETP.LT.AND P4, PT, R0, 0x320, P0 ;  /* 0x000003200000780c */ /* 0x000fe40000781270 */
[----:B------:R-:W-:Y:S02]  /*03e0*/  LEA.HI.X.SX32 R18, R12, R18, 0x1, P6 ;  /* 0x000000120c127211 */ /* 0x000fe400030f0eff */
[----:B------:R-:W-:-:S04]  /*03f0*/  LEA R10, P6, R13, UR6, 0x2 ;  /* 0x000000060d0a7c11 */ /* 0x000fc8000f8c10ff */
[----:B------:R-:W-:Y:S01]  /*0400*/  LEA.HI.X R11, R13, UR7, R18, 0x2, P6 ;  /* 0x000000070d0b7c11 */ /* 0x000fe2000b0f1412 */
[----:B------:R-:W-:-:S04]  /*0410*/  IMAD.IADD R13, R12, 0x1, R14 ;  /* 0x000000010c0d7824 */ /* 0x000fc800078e020e */
[----:B------:R-:W2:Y:S01]  /*0420*/  @P4 LDG.E.EL R15, desc[UR4][R10.64+-0x3c] ;  /* 0xffffc4040a0f4981 */ /* 0x000ea2000c2e1900 */
[----:B------:R-:W-:Y:S02]  /*0430*/  IMAD.MOV.U32 R12, RZ, RZ, RZ ;  /* 0x000000ffff0c7224 */ /* 0x000fe400078e00ff */
[----:B------:R-:W-:-:S05]  /*0440*/  IMAD.WIDE R6, R13, 0x4, R6 ;  /* 0x000000040d067825 */ /* 0x000fca00078e0206 */
[----:B------:R-:W3:Y:S01]  /*0450*/  @P4 LDG.E.EL R12, desc[UR4][R6.64] ;  /* 0x00000004060c4981 */ /* 0x000ee2000c2e1900 */
[----:B--2---:R-:W-:-:S04]  /*0460*/  SEL R15, R15, RZ, P4 ;  /* 0x000000ff0f0f7207 */ /* 0x004fc80002000000 */
[----:B------:R-:W-:Y:S02]  /*0470*/  FSETP.NAN.AND P6, PT, R15, R15, PT ;  /* 0x0000000f0f00720b */ /* 0x000fe40003fc8000 */
[----:B---3--:R-:W-:-:S04]  /*0480*/  SEL R12, R12, RZ, P4 ;  /* 0x000000ff0c0c7207 */ /* 0x008fc80002000000 */
[----:B------:R-:W-:-:S07]  /*0490*/  FSETP.GT.AND P1, PT, R15, R12, PT ;  /* 0x0000000c0f00720b */ /* 0x000fce0003f24000 */
[----:B------:R-:W-:Y:S01]  /*04a0*/  @!P6 FSEL R15, R15, R12, P1 ;  /* 0x0000000c0f0fe208 */ /* 0x000fe20000800000 */
[----:B------:R-:W-:-:S06]  /*04b0*/  IMAD.MOV.U32 R12, RZ, RZ, RZ ;  /* 0x000000ffff0c7224 */ /* 0x000fcc00078e00ff */
[----:B------:R-:W2:Y:S01]  /*04c0*/  @P5 LDG.E.EL R12, desc[UR4][R2.64+0x44] ;  /* 0x00004404020c5981 */ /* 0x000ea2000c2e1900 */
[----:B------:R-:W-:Y:S01]  /*04d0*/  FSETP.NAN.AND P6, PT, R9, R9, PT ;  /* 0x000000090900720b */ /* 0x000fe20003fc8000 */
[----:B------:R-:W-:-:S06]  /*04e0*/  IMAD.MOV.U32 R14, RZ, RZ, RZ ;  /* 0x000000ffff0e7224 */ /* 0x000fcc00078e00ff */
[----:B------:R-:W3:Y:S01]  /*04f0*/  @P5 LDG.E.EL R14, desc[UR4][R2.64+0x84] ;  /* 0x00008404020e5981 */ /* 0x000ee2000c2e1900 */
[----:B--2---:R-:W-:-:S04]  /*0500*/  SEL R12, R12, RZ, P5 ;  /* 0x000000ff0c0c7207 */ /* 0x004fc80002800000 */
[----:B------:R-:W-:-:S13]  /*0510*/  FSETP.GT.AND P1, PT, R9, R12, PT ;  /* 0x0000000c0900720b */ /* 0x000fda0003f24000 */
[----:B------:R-:W-:Y:S02]  /*0520*/  @!P1 FSEL R9, R9, R12, P6 ;  /* 0x0000000c09099208 */ /* 0x000fe40003000000 */
[----:B------:R-:W-:Y:S02]  /*0530*/  CS2R R12, SRZ ;  /* 0x00000000000c7805 */ /* 0x000fe4000001ff00 */
[----:B---3--:R-:W-:Y:S01]  /*0540*/  SEL R14, R14, RZ, P5 ;  /* 0x000000ff0e0e7207 */ /* 0x008fe20002800000 */
[----:B------:R-:W-:Y:S01]  /*0550*/  IMAD.MOV.U32 R16, RZ, RZ, RZ ;  /* 0x000000ffff107224 */ /* 0x000fe200078e00ff */
[----:B------:R-:W-:Y:S02]  /*0560*/  ISETP.NE.AND P1, PT, R17, RZ, PT ;  /* 0x000000ff1100720c */ /* 0x000fe40003f25270 */
[----:B------:R-:W2:Y:S04]  /*0570*/  @P4 LDG.E.EL R12, desc[UR4][R10.64+0x44] ;  /* 0x000044040a0c4981 */ /* 0x000ea8000c2e1900 */
[----:B------:R-:W3:Y:S01]  /*0580*/  @P4 LDG.E.EL R13, desc[UR4][R10.64+0x84] ;  /* 0x000084040a0d4981 */ /* 0x000ee2000c2e1900 */
[----:B------:R-:W-:-:S02]  /*0590*/  FSETP.NAN.AND P5, PT, R15, R15, PT ;  /* 0x0000000f0f00720b */ /* 0x000fc40003fa8000 */
[----:B--2---:R-:W-:-:S04]  /*05a0*/  SEL R12, R12, RZ, P4 ;  /* 0x000000ff0c0c7207 */ /* 0x004fc80002000000 */
[----:B------:R-:W-:Y:S02]  /*05b0*/  FSETP.GT.AND P6, PT, R15, R12, PT ;  /* 0x0000000c0f00720b */ /* 0x000fe40003fc4000 */
[----:B---3--:R-:W-:Y:S02]  /*05c0*/  SEL R13, R13, RZ, P4 ;  /* 0x000000ff0d0d7207 */ /* 0x008fe40002000000 */
[----:B------:R-:W-:-:S09]  /*05d0*/  FSETP.GT.AND P4, PT, R9, R14, PT ;  /* 0x0000000e0900720b */ /* 0x000fd20003f84000 */
[----:B------:R-:W-:-:S05]  /*05e0*/  @!P6 FSEL R15, R15, R12, P5 ;  /* 0x0000000c0f0fe208 */ /* 0x000fca0002800000 */
[----:B------:R-:W-:Y:S01]  /*05f0*/  IMAD.MOV.U32 R12, RZ, RZ, R15 ;  /* 0x000000ffff0c7224 */ /* 0x000fe200078e000f */
[----:B------:R-:W-:-:S04]  /*0600*/  FSETP.NAN.AND P6, PT, R9, R9, PT ;  /* 0x000000090900720b */ /* 0x000fc80003fc8000 */
[C---:B------:R-:W-:Y:S02]  /*0610*/  FSETP.GT.AND P5, PT, R12.reuse, R13, PT ;  /* 0x0000000d0c00720b */ /* 0x040fe40003fa4000 */
[----:B------:R-:W-:Y:S02]  /*0620*/  @!P4 FSEL R9, R9, R14, P6 ;  /* 0x0000000e0909c208 */ /* 0x000fe40003000000 */
[----:B------:R-:W-:Y:S02]  /*0630*/  FSETP.NAN.AND P6, PT, R12, R12, PT ;  /* 0x0000000c0c00720b */ /* 0x000fe40003fc8000 */
[----:B------:R-:W-:-:S07]  /*0640*/  ISETP.LT.AND P4, PT, R8, 0x1, !P2 ;  /* 0x000000010800780c */ /* 0x000fce0005781270 */
[----:B------:R-:W-:Y:S02]  /*0650*/  @!P5 FSEL R12, R12, R13, P6 ;  /* 0x0000000d0c0cd208 */ /* 0x000fe40003000000 */
[----:B------:R-:W-:Y:S02]  /*0660*/  ISETP.LT.AND P6, PT, R0, 0x320, P4 ;  /* 0x000003200000780c */ /* 0x000fe400027c1270 */
[----:B------:R-:W-:Y:S01]  /*0670*/  CS2R R14, SRZ ;  /* 0x00000000000e7805 */ /* 0x000fe2000001ff00 */
[----:B------:R-:W-:-:S10]  /*0680*/  IMAD.MOV.U32 R13, RZ, RZ, RZ ;  /* 0x000000ffff0d7224 */ /* 0x000fd400078e00ff */
[----:B------:R-:W2:Y:S04]  /*0690*/  @P6 LDG.E.EL R15, desc[UR4][R10.64+0x44] ;  /* 0x000044040a0f6981 */ /* 0x000ea8000c2e1900 */
[----:B------:R1:W3:Y:S04]  /*06a0*/  @P6 LDG.E.EL R14, desc[UR4][R6.64] ;  /* 0x00000004060e6981 */ /* 0x0002e8000c2e1900 */
[----:B------:R-:W4:Y:S04]  /*06b0*/  @P6 LDG.E.EL R13, desc[UR4][R10.64+-0x3c] ;  /* 0xffffc4040a0d6981 */ /* 0x000f28000c2e1900 */
[----:B------:R5:W4:Y:S01]  /*06c0*/  @P6 LDG.E.EL R16, desc[UR4][R10.64+0x84] ;  /* 0x000084040a106981 */ /* 0x000b22000c2e1900 */
[----:B------:R-:W-:Y:S01]  /*06d0*/  ISETP.LT.AND P5, PT, R8, 0x1, !P1 ;  /* 0x000000010800780c */ /* 0x000fe20004fa1270 */
[----:B-1----:R-:W-:-:S02]  /*06e0*/  IMAD.MOV.U32 R6, RZ, RZ, RZ ;  /* 0x000000ffff067224 */ /* 0x002fc400078e00ff */
[----:B-----5:R-:W-:Y:S01]  /*06f0*/  IMAD.MOV.U32 R10, RZ, RZ, RZ ;  /* 0x000000ffff0a7224 */ /* 0x020fe200078e00ff */
[----:B--2---:R-:W-:Y:S02]  /*0700*/  SEL R20, R15, RZ, P6 ;  /* 0x000000ff0f147207 */ /* 0x004fe40003000000 */
[----:B---3--:R-:W-:Y:S02]  /*0710*/  SEL R18, R14, RZ, P6 ;  /* 0x000000ff0e127207 */ /* 0x008fe40003000000 */
[----:B----4-:R-:W-:Y:S02]  /*0720*/  SEL R17, R13, RZ, P6 ;  /* 0x000000ff0d117207 */ /* 0x010fe40003000000 */
[----:B------:R-:W-:Y:S02]  /*0730*/  SEL R15, R16, RZ, P6 ;  /* 0x000000ff100f7207 */ /* 0x000fe40003000000 */
[----:B------:R-:W-:Y:S01]  /*0740*/  ISETP.LT.AND P6, PT, R0, 0x320, P5 ;  /* 0x000003200000780c */ /* 0x000fe20002fc1270 */
[----:B------:R-:W-:-:S02]  /*0750*/  IMAD.MOV.U32 R13, RZ, RZ, RZ ;  /* 0x000000ffff0d7224 */ /* 0x000fc400078e00ff */
[----:B------:R-:W-:-:S10]  /*0760*/  IMAD.MOV.U32 R14, RZ, RZ, RZ ;  /* 0x000000ffff0e7224 */ /* 0x000fd400078e00ff */
[----:B------:R1:W2:Y:S04]  /*0770*/  @P6 LDG.E.EL R13, desc[UR4][R4.64] ;  /* 0x00000004040d6981 */ /* 0x0002a8000c2e1900 */
[----:B------:R-:W3:Y:S04]  /*0780*/  @P6 LDG.E.EL R6, desc[UR4][R2.64+-0x3c] ;  /* 0xffffc40402066981 */ /* 0x000ee8000c2e1900 */
[----:B------:R-:W4:Y:S04]  /*0790*/  @P6 LDG.E.EL R14, desc[UR4][R2.64+0x44] ;  /* 0x00004404020e6981 */ /* 0x000f28000c2e1900 */
[----:B------:R-:W5:Y:S01]  /*07a0*/  @P6 LDG.E.EL R10, desc[UR4][R2.64+0x84] ;  /* 0x00008404020a6981 */ /* 0x000f62000c2e1900 */
[----:B------:R-:W-:-:S04]  /*07b0*/  FADD R17, R17, R18 ;  /* 0x0000001211117221 */ /* 0x000fc80000000000 */
[----:B-1----:R-:W-:-:S04]  /*07c0*/  FADD R4, R17, R20 ;  /* 0x0000001411047221 */ /* 0x002fc80000000000 */
[----:B------:R-:W-:-:S04]  /*07d0*/  FADD R4, R4, R15 ;  /* 0x0000000f04047221 */ /* 0x000fc80000000000 */
[----:B------:R-:W-:-:S05]  /*07e0*/  FMUL R4, R4, 0.25 ;  /* 0x3e80000004047820 */ /* 0x000fca0000400000 */
[----:B------:R-:W-:Y:S02]  /*07f0*/  FSEL R4, R4, RZ, P4 ;  /* 0x000000ff04047208 */ /* 0x000fe40002000000 */
[----:B------:R-:W-:Y:S02]  /*0800*/  ISETP.GE.AND P4, PT, R0, 0x320, PT ;  /* 0x000003200000780c */ /* 0x000fe40003f86270 */
[----:B--2---:R-:W-:Y:S02]  /*0810*/  SEL R13, R13, RZ, P6 ;  /* 0x000000ff0d0d7207 */ /* 0x004fe40003000000 */
[----:B---3--:R-:W-:Y:S02]  /*0820*/  SEL R16, R6, RZ, P6 ;  /* 0x000000ff06107207 */ /* 0x008fe40003000000 */
[----:B------:R-:W1:Y:S01]  /*0830*/  LDC.64 R6, c[0x0][0x218] ;  /* 0x00008600ff067b82 */ /* 0x000e620000000a00 */
[----:B----4-:R-:W-:Y:S02]  /*0840*/  SEL R14, R14, RZ, P6 ;  /* 0x000000ff0e0e7207 */ /* 0x010fe40003000000 */
[----:B------:R-:W-:Y:S01]  /*0850*/  FADD R13, R16, R13 ;  /* 0x0000000d100d7221 */ /* 0x000fe20000000000 */
[----:B-----5:R-:W-:-:S03]  /*0860*/  SEL R10, R10, RZ, P6 ;  /* 0x000000ff0a0a7207 */ /* 0x020fc60003000000 */
[----:B------:R-:W-:Y:S01]  /*0870*/  FADD R13, R13, R14 ;  /* 0x0000000e0d0d7221 */ /* 0x000fe20000000000 */
[----:B------:R-:W-:-:S03]  /*0880*/  ISETP.GE.AND P6, PT, R8, 0x1, PT ;  /* 0x000000010800780c */ /* 0x000fc60003fc6270 */
[----:B------:R-:W-:-:S04]  /*0890*/  FADD R10, R13, R10 ;  /* 0x0000000a0d0a7221 */ /* 0x000fc80000000000 */
[----:B------:R-:W-:-:S05]  /*08a0*/  FMUL R10, R10, 0.25 ;  /* 0x3e8000000a0a7820 */ /* 0x000fca0000400000 */
[----:B------:R-:W-:Y:S02]  /*08b0*/  FSEL R10, R10, RZ, P5 ;  /* 0x000000ff0a0a7208 */ /* 0x000fe40002800000 */
[----:B------:R-:W-:Y:S02]  /*08c0*/  @P6 FSEL R4, R12, RZ, P0 ;  /* 0x000000ff0c046208 */ /* 0x000fe40000000000 */
[----:B------:R-:W-:Y:S01]  /*08d0*/  @P6 FSEL R10, R9, RZ, P3 ;  /* 0x000000ff090a6208 */ /* 0x000fe20001800000 */
[----:B-1----:R-:W-:Y:S01]  /*08e0*/  IMAD.WIDE R6, R0, 0x4, R6 ;  /* 0x0000000400067825 */ /* 0x002fe200078e0206 */
[----:B------:R-:W-:Y:S02]  /*08f0*/  SEL R4, R4, RZ, !P2 ;  /* 0x000000ff04047207 */ /* 0x000fe40005000000 */
[----:B------:R-:W-:Y:S01]  /*0900*/  SEL R5, R10, RZ, !P1 ;  /* 0x000000ff0a057207 */ /* 0x000fe20004800000 */
[----:B------:R-:W-:Y:S06]  /*0910*/  @P4 EXIT ;  /* 0x000000000000494d */ /* 0x000fec0003800000 */
[----:B------:R-:W-:Y:S01]  /*0920*/  STG.E.64 desc[UR4][R6.64], R4 ;  /* 0x0000000406007986 */ /* 0x000fe2000c101b04 */
[----:B------:R-:W-:Y:S05]  /*0930*/  EXIT ;  /* 0x000000000000794d */ /* 0x000fea0003800000 */
.L_x_0:
[----:B------:R-:W-:-:S00]  /*0940*/  BRA `(.L_x_0) ;  /* 0xfffffffc00fc7947 */ /* 0x000fc0000383ffff */
[----:B------:R-:W-:-:S00]  /*0950*/  NOP ;  /* 0x0000000000007918 */ /* 0x000fc00000000000 */
        /* <DEDUP_REMOVED lines=10> */
.L_x_1:


//--------------------- .nv.constant0.triton_poi_fused_cat_constant_pad_nd_0 --------------------------
	.section	.nv.constant0.triton_poi_fused_cat_constant_pad_nd_0,"a",@progbits
	.sectionflags	@""
	.align	4
.nv.constant0.triton_poi_fused_cat_constant_pad_nd_0:
	.zero		548
